	.headerflags	@"EF_CUDA_TEXMODE_UNIFIED EF_CUDA_64BIT_ADDRESS EF_CUDA_ACCELERATORS EF_CUDA_SM90 EF_CUDA_VIRTUAL_SM(EF_CUDA_SM90)"
	.elftype	@"ET_EXEC"


//--------------------- .nv.info                  --------------------------
	.section	.nv.info,"",@"SHT_CUDA_INFO"
	.align	4


	//----- nvinfo : EIATTR_REGCOUNT
	.align		4
        /*0000*/ 	.byte	0x04, 0x2f
        /*0002*/ 	.short	(.L_3 - .L_2)
	.align		4
.L_2:
        /*0004*/ 	.word	index@(triton_poi_fused__native_batch_norm_legit_no_training_convolution_relu_75)
        /*0008*/ 	.word	0x00000016


	//----- nvinfo : EIATTR_MIN_STACK_SIZE
	.align		4
.L_3:
        /*000c*/ 	.byte	0x04, 0x12
        /*000e*/ 	.short	(.L_5 - .L_4)
	.align		4
.L_4:
        /*0010*/ 	.word	index@(triton_poi_fused__native_batch_norm_legit_no_training_convolution_relu_75)
        /*0014*/ 	.word	0x00000000


	//----- nvinfo : EIATTR_FRAME_SIZE
	.align		4
.L_5:
        /*0018*/ 	.byte	0x04, 0x11
        /*001a*/ 	.short	(.L_7 - .L_6)
	.align		4
.L_6:
        /*001c*/ 	.word	index@(triton_poi_fused__native_batch_norm_legit_no_training_convolution_relu_75)
        /*0020*/ 	.word	0x00000000


	//----- nvinfo : EIATTR_MIN_STACK_SIZE
	.align		4
.L_7:
        /*0024*/ 	.byte	0x04, 0x12
        /*0026*/ 	.short	(.L_9 - .L_8)
	.align		4
.L_8:
        /*0028*/ 	.word	index@(triton_poi_fused__native_batch_norm_legit_no_training_convolution_relu_75)
        /*002c*/ 	.word	0x00000000
.L_9:


//--------------------- .nv.info.triton_poi_fused__native_batch_norm_legit_no_training_convolution_relu_75 --------------------------
	.section	.nv.info.triton_poi_fused__native_batch_norm_legit_no_training_convolution_relu_75,"",@"SHT_CUDA_INFO"
	.sectionflags	@""
	.align	4


	//----- nvinfo : EIATTR_CUDA_API_VERSION
	.align		4
        /*0000*/ 	.byte	0x04, 0x37
        /*0002*/ 	.short	(.L_11 - .L_10)
.L_10:
        /*0004*/ 	.word	0x0000007c


	//----- nvinfo : EIATTR_KPARAM_INFO
	.align		4
.L_11:
        /*0008*/ 	.byte	0x04, 0x17
        /*000a*/ 	.short	(.L_13 - .L_12)
.L_12:
        /*000c*/ 	.word	0x00000000
        /*0010*/ 	.short	0x0007
        /*0012*/ 	.short	0x0038
        /*0014*/ 	.byte	0x00, 0xf0, 0x11, 0x00


	//----- nvinfo : EIATTR_KPARAM_INFO
	.align		4
.L_13:
        /*0018*/ 	.byte	0x04, 0x17
        /*001a*/ 	.short	(.L_15 - .L_14)
.L_14:
        /*001c*/ 	.word	0x00000000
        /*0020*/ 	.short	0x0006
        /*0022*/ 	.short	0x0030
        /*0024*/ 	.byte	0x00, 0xf4, 0x21, 0x00


	//----- nvinfo : EIATTR_KPARAM_INFO
	.align		4
.L_15:
        /*0028*/ 	.byte	0x04, 0x17
        /*002a*/ 	.short	(.L_17 - .L_16)
.L_16:
        /*002c*/ 	.word	0x00000000
        /*0030*/ 	.short	0x0005
        /*0032*/ 	.short	0x0028
        /*0034*/ 	.byte	0x00, 0xf4, 0x21, 0x00


	//----- nvinfo : EIATTR_KPARAM_INFO
	.align		4
.L_17:
        /*0038*/ 	.byte	0x04, 0x17
        /*003a*/ 	.short	(.L_19 - .L_18)
.L_18:
        /*003c*/ 	.word	0x00000000
        /*0040*/ 	.short	0x0004
        /*0042*/ 	.short	0x0020
        /*0044*/ 	.byte	0x00, 0xf4, 0x21, 0x00


	//----- nvinfo : EIATTR_KPARAM_INFO
	.align		4
.L_19:
        /*0048*/ 	.byte	0x04, 0x17
        /*004a*/ 	.short	(.L_21 - .L_20)
.L_20:
        /*004c*/ 	.word	0x00000000
        /*0050*/ 	.short	0x0003
        /*0052*/ 	.short	0x0018
        /*0054*/ 	.byte	0x00, 0xf4, 0x21, 0x00


	//----- nvinfo : EIATTR_KPARAM_INFO
	.align		4
.L_21:
        /*0058*/ 	.byte	0x04, 0x17
        /*005a*/ 	.short	(.L_23 - .L_22)
.L_22:
        /*005c*/ 	.word	0x00000000
        /*0060*/ 	.short	0x0002
        /*0062*/ 	.short	0x0010
        /*0064*/ 	.byte	0x00, 0xf4, 0x21, 0x00


	//----- nvinfo : EIATTR_KPARAM_INFO
	.align		4
.L_23:
        /*0068*/ 	.byte	0x04, 0x17
        /*006a*/ 	.short	(.L_25 - .L_24)
.L_24:
        /*006c*/ 	.word	0x00000000
        /*0070*/ 	.short	0x0001
        /*0072*/ 	.short	0x0008
        /*0074*/ 	.byte	0x00, 0xf4, 0x21, 0x00


	//----- nvinfo : EIATTR_KPARAM_INFO
	.align		4
.L_25:
        /*0078*/ 	.byte	0x04, 0x17
        /*007a*/ 	.short	(.L_27 - .L_26)
.L_26:
        /*007c*/ 	.word	0x00000000
        /*0080*/ 	.short	0x0000
        /*0082*/ 	.short	0x0000
        /*0084*/ 	.byte	0x00, 0xf4, 0x21, 0x00


	//----- nvinfo : EIATTR_SPARSE_MMA_MASK
	.align		4
.L_27:
        /*0088*/ 	.byte	0x03, 0x50
        /*008a*/ 	.short	0x0000


	//----- nvinfo : EIATTR_MAXREG_COUNT
	.align		4
        /*008c*/ 	.byte	0x03, 0x1b
        /*008e*/ 	.short	0x00ff


	//----- nvinfo : EIATTR_EXIT_INSTR_OFFSETS
	.align		4
        /*0090*/ 	.byte	0x04, 0x1c
        /*0092*/ 	.short	(.L_29 - .L_28)


	//   ....[0]....
.L_28:
        /*0094*/ 	.word	0x000003b0


	//----- nvinfo : EIATTR_REQNTID
	.align		4
.L_29:
        /*0098*/ 	.byte	0x04, 0x10
        /*009a*/ 	.short	(.L_31 - .L_30)
.L_30:
        /*009c*/ 	.word	0x00000080
        /*00a0*/ 	.word	0x00000001
        /*00a4*/ 	.word	0x00000001


	//----- nvinfo : EIATTR_CBANK_PARAM_SIZE
	.align		4
.L_31:
        /*00a8*/ 	.byte	0x03, 0x19
        /*00aa*/ 	.short	0x003c


	//----- nvinfo : EIATTR_PARAM_CBANK
	.align		4
        /*00ac*/ 	.byte	0x04, 0x0a
        /*00ae*/ 	.short	(.L_33 - .L_32)
	.align		4
.L_32:
        /*00b0*/ 	.word	index@(.nv.constant0.triton_poi_fused__native_batch_norm_legit_no_training_convolution_relu_75)
        /*00b4*/ 	.short	0x0210
        /*00b6*/ 	.short	0x003c


	//----- nvinfo : EIATTR_SW_WAR
	.align		4
.L_33:
        /*00b8*/ 	.byte	0x04, 0x36
        /*00ba*/ 	.short	(.L_35 - .L_34)
.L_34:
        /*00bc*/ 	.word	0x00000008
.L_35:


//--------------------- .nv.callgraph             --------------------------
	.section	.nv.callgraph,"",@"SHT_CUDA_CALLGRAPH"
	.align	4
	.sectionentsize	8
	.align		4
        /*0000*/ 	.word	0x00000000
	.align		4
        /*0004*/ 	.word	0xffffffff
	.align		4
        /*0008*/ 	.word	0x00000000
	.align		4
        /*000c*/ 	.word	0xfffffffe
	.align		4
        /*0010*/ 	.word	0x00000000
	.align		4
        /*0014*/ 	.word	0xfffffffd
	.align		4
        /*0018*/ 	.word	0x00000000
	.align		4
        /*001c*/ 	.word	0xfffffffc


//--------------------- .nv.constant4             --------------------------
	.section	.nv.constant4,"a",@progbits
	.align	8
	.align		8
.nv.constant4:
        /*0000*/ 	.dword	_$_str
	.align		8
        /*0008*/ 	.dword	_$_str_$_2


//--------------------- .text.triton_poi_fused__native_batch_norm_legit_no_training_convolution_relu_75 --------------------------
	.section	.text.triton_poi_fused__native_batch_norm_legit_no_training_convolution_relu_75,"ax",@progbits
	.align	128
        .global         triton_poi_fused__native_batch_norm_legit_no_training_convolution_relu_75
        .type           triton_poi_fused__native_batch_norm_legit_no_training_convolution_relu_75,@function
        .size           triton_poi_fused__native_batch_norm_legit_no_training_convolution_relu_75,(.L_x_1 - triton_poi_fused__native_batch_norm_legit_no_training_convolution_relu_75)
        .other          triton_poi_fused__native_batch_norm_legit_no_training_convolution_relu_75,@"STO_CUDA_ENTRY STV_DEFAULT"
triton_poi_fused__native_batch_norm_legit_no_training_convolution_relu_75:
.text.triton_poi_fused__native_batch_norm_legit_no_training_convolution_relu_75:
[----:B------:R-:W-:Y:S01]  /*0000*/  LDC R1, c[0x0][0x28] ;  /* 0x00000a00ff017b82 */ /* 0x000fe20000000800 */
[----:B------:R-:W1:Y:S07]  /*0010*/  S2R R0, SR_TID.X ;  /* 0x0000000000007919 */ /* 0x000e6e0000002100 */
[----:B------:R-:W2:Y:S01]  /*0020*/  LDC.64 R14, c[0x0][0x228] ;  /* 0x00008a00ff0e7b82 */ /* 0x000ea20000000a00 */
[----:B------:R-:W-:Y:S01]  /*0030*/  ULDC.64 UR4, c[0x0][0x208] ;  /* 0x0000820000047ab9 */ /* 0x000fe20000000a00 */
[----:B------:R-:W3:Y:S06]  /*0040*/  S2R R5, SR_CTAID.X ;  /* 0x0000000000057919 */ /* 0x000eec0000002500 */
[----:B------:R-:W4:Y:S08]  /*0050*/  LDC.64 R10, c[0x0][0x218] ;  /* 0x00008600ff0a7b82 */ /* 0x000f300000000a00 */
[----:B------:R-:W5:Y:S08]  /*0060*/  LDC.64 R12, c[0x0][0x220] ;  /* 0x00008800ff0c7b82 */ /* 0x000f700000000a00 */
[----:B------:R-:W5:Y:S01]  /*0070*/  LDC.64 R16, c[0x0][0x230] ;  /* 0x00008c00ff107b82 */ /* 0x000f620000000a00 */
[----:B-1----:R-:W-:-:S02]  /*0080*/  SHF.L.U32 R0, R0, 0x1, RZ ;  /* 0x0000000100007819 */ /* 0x002fc400000006ff */
[----:B---3--:R-:W-:Y:S02]  /*0090*/  SHF.R.S32.HI R3, RZ, 0x17, R5 ;  /* 0x00000017ff037819 */ /* 0x008fe40000011405 */
[----:B------:R-:W-:Y:S02]  /*00a0*/  LOP3.LUT R0, R0, 0xfe, RZ, 0xc0, !PT ;  /* 0x000000fe00007812 */ /* 0x000fe400078ec0ff */
[----:B------:R-:W-:Y:S02]  /*00b0*/  SGXT R3, R3, 0x1 ;  /* 0x000000010303781a */ /* 0x000fe40000000200 */
[----:B------:R-:W-:Y:S02]  /*00c0*/  LEA R0, R5, R0, 0x8 ;  /* 0x0000000005007211 */ /* 0x000fe400078e40ff */
[----:B------:R-:W1:Y:S02]  /*00d0*/  LDC.64 R4, c[0x0][0x238] ;  /* 0x00008e00ff047b82 */ /* 0x000e640000000a00 */
[----:B------:R-:W-:-:S04]  /*00e0*/  LEA.HI R3, R3, R0, RZ, 0x6 ;  /* 0x0000000003037211 */ /* 0x000fc800078f30ff */
[----:B------:R-:W-:-:S04]  /*00f0*/  SHF.R.S32.HI R3, RZ, 0x6, R3 ;  /* 0x00000006ff037819 */ /* 0x000fc80000011403 */
[----:B------:R-:W-:-:S04]  /*0100*/  LEA.HI R2, R3, R3, RZ, 0x6 ;  /* 0x0000000303027211 */ /* 0x000fc800078f30ff */
[----:B------:R-:W-:-:S04]  /*0110*/  LOP3.LUT R2, R2, 0xffffffc0, RZ, 0xc0, !PT ;  /* 0xffffffc002027812 */ /* 0x000fc800078ec0ff */
[----:B------:R-:W-:Y:S02]  /*0120*/  IADD3 R19, R3, -R2, RZ ;  /* 0x8000000203137210 */ /* 0x000fe40007ffe0ff */
[----:B------:R-:W3:Y:S03]  /*0130*/  LDC.64 R2, c[0x0][0x210] ;  /* 0x00008400ff027b82 */ /* 0x000ee60000000a00 */
[----:B--2---:R-:W-:-:S05]  /*0140*/  IMAD.WIDE R14, R19, 0x4, R14 ;  /* 0x00000004130e7825 */ /* 0x004fca00078e020e */
[----:B------:R2:W2:Y:S01]  /*0150*/  LDG.E.EL R18, desc[UR4][R14.64] ;  /* 0x000000040e127981 */ /* 0x0004a2000c2e1900 */
[----:B----4-:R-:W-:-:S04]  /*0160*/  IMAD.WIDE R10, R19, 0x4, R10 ;  /* 0x00000004130a7825 */ /* 0x010fc800078e020a */
[----:B-----5:R-:W-:Y:S01]  /*0170*/  IMAD.WIDE R12, R19, 0x4, R12 ;  /* 0x00000004130c7825 */ /* 0x020fe200078e020c */
[----:B------:R4:W5:Y:S04]  /*0180*/  LDG.E.EL R8, desc[UR4][R10.64] ;  /* 0x000000040a087981 */ /* 0x000968000c2e1900 */
[----:B------:R-:W5:Y:S01]  /*0190*/  LDG.E.EL R9, desc[UR4][R12.64] ;  /* 0x000000040c097981 */ /* 0x000f62000c2e1900 */
[----:B---3--:R-:W-:-:S05]  /*01a0*/  IMAD.WIDE R2, R0, 0x4, R2 ;  /* 0x0000000400027825 */ /* 0x008fca00078e0202 */
[----:B------:R-:W5:Y:S01]  /*01b0*/  LDG.E.64 R6, desc[UR4][R2.64] ;  /* 0x0000000402067981 */ /* 0x000f62000c1e1b00 */
[----:B0-2---:R-:W-:-:S04]  /*01c0*/  IMAD.WIDE R14, R19, 0x4, R16 ;  /* 0x00000004130e7825 */ /* 0x005fc800078e0210 */
[----:B-1----:R-:W-:Y:S02]  /*01d0*/  IMAD.WIDE R16, R19, 0x4, R4 ;  /* 0x0000000413107825 */ /* 0x002fe400078e0204 */
[----:B------:R-:W2:Y:S01]  /*01e0*/  LDG.E.EL R14, desc[UR4][R14.64] ;  /* 0x000000040e0e7981 */ /* 0x000ea2000c2e1900 */
[----:B----4-:R-:W-:Y:S01]  /*01f0*/  HFMA2.MMA R10, -RZ, RZ, 1.625, 0 ;  /* 0x3e800000ff0a7435 */ /* 0x010fe200000001ff */
[----:B------:R-:W0:Y:S02]  /*0200*/  LDC.64 R4, c[0x0][0x240] ;  /* 0x00009000ff047b82 */ /* 0x000e240000000a00 */
[----:B------:R-:W2:Y:S01]  /*0210*/  LDG.E.EL R17, desc[UR4][R16.64] ;  /* 0x0000000410117981 */ /* 0x000ea2000c2e1900 */
[----:B0-----:R-:W-:-:S04]  /*0220*/  IMAD.WIDE R4, R0, 0x4, R4 ;  /* 0x0000000400047825 */ /* 0x001fc800078e0204 */
[----:B------:R-:W-:-:S04]  /*0230*/  FADD R18, R18, 9.9999997473787516356e-06 ;  /* 0x3727c5ac12127421 */ /* 0x000fc80000000000 */
[----:B------:R-:W0:Y:S02]  /*0240*/  MUFU.SQRT R19, R18 ;  /* 0x0000001200137308 */ /* 0x000e240000002000 */
[C---:B0-----:R-:W-:Y:S02]  /*0250*/  FSETP.GT.AND P0, PT, R19.reuse, 8.50705917302346158658e+37, PT ;  /* 0x7e8000001300780b */ /* 0x041fe40003f04000 */
[----:B------:R-:W-:-:S11]  /*0260*/  FSETP.GEU.AND P1, PT, R19, 1.175494350822287508e-38, PT ;  /* 0x008000001300780b */ /* 0x000fd60003f2e000 */
[----:B------:R-:W-:-:S04]  /*0270*/  @P0 FMUL R19, R19, 0.25 ;  /* 0x3e80000013130820 */ /* 0x000fc80000400000 */
[----:B------:R-:W-:-:S06]  /*0280*/  @!P1 FMUL R19, R19, 16777216 ;  /* 0x4b80000013139820 */ /* 0x000fcc0000400000 */
[----:B------:R-:W0:Y:S01]  /*0290*/  MUFU.RCP R19, R19 ;  /* 0x0000001300137308 */ /* 0x000e220000001000 */
[----:B------:R-:W-:Y:S01]  /*02a0*/  FSEL R10, R10, 1, P0 ;  /* 0x3f8000000a0a7808 */ /* 0x000fe20000000000 */
[--C-:B-----5:R-:W-:Y:S01]  /*02b0*/  FADD R6, R6, R8.reuse ;  /* 0x0000000806067221 */ /* 0x120fe20000000000 */
[----:B------:R-:W-:-:S03]  /*02c0*/  FADD R7, R7, R8 ;  /* 0x0000000807077221 */ /* 0x000fc60000000000 */
[----:B------:R-:W-:Y:S01]  /*02d0*/  @!P1 FMUL R10, R10, 16777216 ;  /* 0x4b8000000a0a9820 */ /* 0x000fe20000400000 */
[C---:B------:R-:W-:Y:S01]  /*02e0*/  FADD R8, -R9.reuse, R6 ;  /* 0x0000000609087221 */ /* 0x040fe20000000100 */
[----:B------:R-:W-:Y:S02]  /*02f0*/  FADD R9, -R9, R7 ;  /* 0x0000000709097221 */ /* 0x000fe40000000100 */
[----:B0-----:R-:W-:-:S04]  /*0300*/  FMUL R10, R19, R10 ;  /* 0x0000000a130a7220 */ /* 0x001fc80000400000 */
[-C--:B------:R-:W-:Y:S01]  /*0310*/  FMUL R8, R8, R10.reuse ;  /* 0x0000000a08087220 */ /* 0x080fe20000400000 */
[----:B------:R-:W-:-:S03]  /*0320*/  FMUL R10, R9, R10 ;  /* 0x0000000a090a7220 */ /* 0x000fc60000400000 */
[C-C-:B--2---:R-:W-:Y:S01]  /*0330*/  FFMA R8, R14.reuse, R8, R17.reuse ;  /* 0x000000080e087223 */ /* 0x144fe20000000011 */
[----:B------:R-:W-:-:S04]  /*0340*/  FFMA R10, R14, R10, R17 ;  /* 0x0000000a0e0a7223 */ /* 0x000fc80000000011 */
[----:B------:R-:W-:Y:S02]  /*0350*/  FSETP.GEU.AND P0, PT, R8, RZ, PT ;  /* 0x000000ff0800720b */ /* 0x000fe40003f0e000 */
[----:B------:R-:W-:Y:S02]  /*0360*/  FSETP.GEU.AND P1, PT, R10, RZ, PT ;  /* 0x000000ff0a00720b */ /* 0x000fe40003f2e000 */
[----:B------:R-:W-:Y:S02]  /*0370*/  FSEL R8, R8, RZ, P0 ;  /* 0x000000ff08087208 */ /* 0x000fe40000000000 */
[----:B------:R-:W-:Y:S01]  /*0380*/  FSEL R9, R10, RZ, P1 ;  /* 0x000000ff0a097208 */ /* 0x000fe20000800000 */
[----:B------:R-:W-:Y:S04]  /*0390*/  STG.E.64 desc[UR4][R2.64], R6 ;  /* 0x0000000602007986 */ /* 0x000fe8000c101b04 */
[----:B------:R-:W-:Y:S01]  /*03a0*/  STG.E.64 desc[UR4][R4.64], R8 ;  /* 0x0000000804007986 */ /* 0x000fe2000c101b04 */
[----:B------:R-:W-:Y:S05]  /*03b0*/  EXIT ;  /* 0x000000000000794d */ /* 0x000fea0003800000 */
.L_x_0:
[----:B------:R-:W-:-:S00]  /*03c0*/  BRA `(.L_x_0) ;  /* 0xfffffffc00fc7947 */ /* 0x000fc0000383ffff */
[----:B------:R-:W-:-:S00]  /*03d0*/  NOP ;  /* 0x0000000000007918 */ /* 0x000fc00000000000 */
        /* <DEDUP_REMOVED lines=10> */
.L_x_1:


//--------------------- .nv.global.init           --------------------------
	.section	.nv.global.init,"aw",@progbits
.nv.global.init:
	.type		_$_str,@object
	.size		_$_str,(_$_str_$_2 - _$_str)
_$_str:
        /*0000*/ 	.byte	0x5f, 0x5f, 0x43, 0x55, 0x44, 0x41, 0x5f, 0x46, 0x54, 0x5a, 0x00
	.type		_$_str_$_2,@object
	.size		_$_str_$_2,(.L_1 - _$_str_$_2)
_$_str_$_2:
        /*000b*/ 	.byte	0x5f, 0x5f, 0x43, 0x55, 0x44, 0x41, 0x5f, 0x50, 0x52, 0x45, 0x43, 0x5f, 0x53, 0x51, 0x52, 0x54
        /*001b*/ 	.byte	0x00
.L_1:


//--------------------- .nv.constant0.triton_poi_fused__native_batch_norm_legit_no_training_convolution_relu_75 --------------------------
	.section	.nv.constant0.triton_poi_fused__native_batch_norm_legit_no_training_convolution_relu_75,"a",@progbits
	.sectionflags	@""
	.align	4
.nv.constant0.triton_poi_fused__native_batch_norm_legit_no_training_convolution_relu_75:
	.zero		588
